//
// Generated by NVIDIA NVVM Compiler
//
// Compiler Build ID: CL-36424714
// Cuda compilation tools, release 13.0, V13.0.88
// Based on NVVM 20.0.0
//

.version 9.0
.target sm_100
.address_size 64

	// .globl	_Z12fma_vector_dPfS_S_i

.visible .entry _Z12fma_vector_dPfS_S_i(
	.param .u64 .ptr .align 1 _Z12fma_vector_dPfS_S_i_param_0,
	.param .u64 .ptr .align 1 _Z12fma_vector_dPfS_S_i_param_1,
	.param .u64 .ptr .align 1 _Z12fma_vector_dPfS_S_i_param_2,
	.param .u32 _Z12fma_vector_dPfS_S_i_param_3
)
{
	.reg .pred 	%p<2>;
	.reg .b32 	%r<6>;
	.reg .b32 	%f<5>;
	.reg .b64 	%rd<11>;

	ld.param.u64 	%rd1, [_Z12fma_vector_dPfS_S_i_param_0];
	ld.param.u64 	%rd2, [_Z12fma_vector_dPfS_S_i_param_1];
	ld.param.u64 	%rd3, [_Z12fma_vector_dPfS_S_i_param_2];
	ld.param.u32 	%r2, [_Z12fma_vector_dPfS_S_i_param_3];
	mov.u32 	%r3, %tid.x;
	mov.u32 	%r4, %ntid.x;
	mov.u32 	%r5, %ctaid.x;
	mad.lo.s32 	%r1, %r4, %r5, %r3;
	setp.ge.s32 	%p1, %r1, %r2;
	@%p1 bra 	$L__BB0_2;
	cvta.to.global.u64 	%rd4, %rd2;
	cvta.to.global.u64 	%rd5, %rd3;
	cvta.to.global.u64 	%rd6, %rd1;
	mul.wide.s32 	%rd7, %r1, 4;
	add.s64 	%rd8, %rd4, %rd7;
	ld.global.f32 	%f1, [%rd8];
	add.s64 	%rd9, %rd5, %rd7;
	ld.global.f32 	%f2, [%rd9];
	add.s64 	%rd10, %rd6, %rd7;
	ld.global.f32 	%f3, [%rd10];
	fma.rn.f32 	%f4, %f1, %f2, %f3;
	st.global.f32 	[%rd10], %f4;
$L__BB0_2:
	ret;

}


// ===== COMPILED SASS (sm_100) =====

	.target	sm_100

	.elftype	@"ET_EXEC"


//--------------------- .note.nv.tkinfo           --------------------------
	.section	.note.nv.tkinfo,"",@"SHT_NOTE"
	.sectionflags	@"SHF_NOTE_NV_TKINFO"
	.tkinfo
        /*0018*/ 	.word	0x00000002
        /*0030*/ 	.string	""
        /*0030*/ 	.string	"ptxas"
        /*0030*/ 	.string	"Cuda compilation tools, release 13.0, V13.0.88"
        /*0030*/ 	.string	"Build cuda_13.0.r13.0/compiler.36424714_0"
        /*0030*/ 	.string	"-arch sm_100 -m 64 "



//--------------------- .note.nv.cuinfo           --------------------------
	.section	.note.nv.cuinfo,"",@"SHT_NOTE"
	.sectionflags	@"SHF_NOTE_NV_CUINFO"
        /*0018*/ 	.short	0x0002
        /*001a*/ 	.short	0x0064
        /*001c*/ 	.short	0x0082
	.zero		2


//--------------------- .nv.info                  --------------------------
	.section	.nv.info,"",@"SHT_CUDA_INFO"
	.align	4


	//----- nvinfo : EIATTR_REGCOUNT
	.align		4
        /*0000*/ 	.byte	0x04, 0x2f
        /*0002*/ 	.short	(.L_1 - .L_0)
	.align		4
.L_0:
        /*0004*/ 	.word	index@(_Z12fma_vector_dPfS_S_i)
        /*0008*/ 	.word	0x0000000c


	//----- nvinfo : EIATTR_FRAME_SIZE
	.align		4
.L_1:
        /*000c*/ 	.byte	0x04, 0x11
        /*000e*/ 	.short	(.L_3 - .L_2)
	.align		4
.L_2:
        /*0010*/ 	.word	index@(_Z12fma_vector_dPfS_S_i)
        /*0014*/ 	.word	0x00000000


	//----- nvinfo : EIATTR_MIN_STACK_SIZE
	.align		4
.L_3:
        /*0018*/ 	.byte	0x04, 0x12
        /*001a*/ 	.short	(.L_5 - .L_4)
	.align		4
.L_4:
        /*001c*/ 	.word	index@(_Z12fma_vector_dPfS_S_i)
        /*0020*/ 	.word	0x00000000
.L_5:


//--------------------- .nv.compat                --------------------------
	.section	.nv.compat,"",@"SHT_CUDA_COMPAT_INFO"
	.align	4
        /*0000*/ 	.byte	0x02, 0x09, 0x00, 0x00, 0x02, 0x02, 0x01, 0x00, 0x02, 0x05, 0x05, 0x00, 0x03, 0x07, 0x01, 0x01
        /*0010*/ 	.byte	0x02, 0x03, 0x00, 0x00, 0x02, 0x06, 0x01, 0x00, 0x04, 0x0b, 0x08, 0x00, 0x09, 0x00, 0x00, 0x00
        /*0020*/ 	.byte	0x00, 0x00, 0x00, 0x00


//--------------------- .nv.info._Z12fma_vector_dPfS_S_i --------------------------
	.section	.nv.info._Z12fma_vector_dPfS_S_i,"",@"SHT_CUDA_INFO"
	.sectionflags	@""
	.align	4


	//----- nvinfo : EIATTR_CUDA_API_VERSION
	.align		4
        /*0000*/ 	.byte	0x04, 0x37
        /*0002*/ 	.short	(.L_7 - .L_6)
.L_6:
        /*0004*/ 	.word	0x00000082


	//----- nvinfo : EIATTR_KPARAM_INFO
	.align		4
.L_7:
        /*0008*/ 	.byte	0x04, 0x17
        /*000a*/ 	.short	(.L_9 - .L_8)
.L_8:
        /*000c*/ 	.word	0x00000000
        /*0010*/ 	.short	0x0003
        /*0012*/ 	.short	0x0018
        /*0014*/ 	.byte	0x00, 0xf0, 0x11, 0x00


	//----- nvinfo : EIATTR_KPARAM_INFO
	.align		4
.L_9:
        /*0018*/ 	.byte	0x04, 0x17
        /*001a*/ 	.short	(.L_11 - .L_10)
.L_10:
        /*001c*/ 	.word	0x00000000
        /*0020*/ 	.short	0x0002
        /*0022*/ 	.short	0x0010
        /*0024*/ 	.byte	0x00, 0xf5, 0x21, 0x00


	//----- nvinfo : EIATTR_KPARAM_INFO
	.align		4
.L_11:
        /*0028*/ 	.byte	0x04, 0x17
        /*002a*/ 	.short	(.L_13 - .L_12)
.L_12:
        /*002c*/ 	.word	0x00000000
        /*0030*/ 	.short	0x0001
        /*0032*/ 	.short	0x0008
        /*0034*/ 	.byte	0x00, 0xf5, 0x21, 0x00


	//----- nvinfo : EIATTR_KPARAM_INFO
	.align		4
.L_13:
        /*0038*/ 	.byte	0x04, 0x17
        /*003a*/ 	.short	(.L_15 - .L_14)
.L_14:
        /*003c*/ 	.word	0x00000000
        /*0040*/ 	.short	0x0000
        /*0042*/ 	.short	0x0000
        /*0044*/ 	.byte	0x00, 0xf5, 0x21, 0x00


	//----- nvinfo : EIATTR_SPARSE_MMA_MASK
	.align		4
.L_15:
        /*0048*/ 	.byte	0x03, 0x50
        /*004a*/ 	.short	0x0000


	//----- nvinfo : EIATTR_MAXREG_COUNT
	.align		4
        /*004c*/ 	.byte	0x03, 0x1b
        /*004e*/ 	.short	0x00ff


	//----- nvinfo : EIATTR_MERCURY_ISA_VERSION
	.align		4
        /*0050*/ 	.byte	0x03, 0x5f
        /*0052*/ 	.short	0x0101


	//----- nvinfo : EIATTR_VRC_CTA_INIT_COUNT
	.align		4
        /*0054*/ 	.byte	0x02, 0x4a
	.zero		1
	.zero		1


	//----- nvinfo : EIATTR_EXIT_INSTR_OFFSETS
	.align		4
        /*0058*/ 	.byte	0x04, 0x1c
        /*005a*/ 	.short	(.L_17 - .L_16)


	//   ....[0]....
.L_16:
        /*005c*/ 	.word	0x00000070


	//   ....[1]....
        /*0060*/ 	.word	0x00000140


	//----- nvinfo : EIATTR_CBANK_PARAM_SIZE
	.align		4
.L_17:
        /*0064*/ 	.byte	0x03, 0x19
        /*0066*/ 	.short	0x001c


	//----- nvinfo : EIATTR_PARAM_CBANK
	.align		4
        /*0068*/ 	.byte	0x04, 0x0a
        /*006a*/ 	.short	(.L_19 - .L_18)
	.align		4
.L_18:
        /*006c*/ 	.word	index@(.nv.constant0._Z12fma_vector_dPfS_S_i)
        /*0070*/ 	.short	0x0380
        /*0072*/ 	.short	0x001c


	//----- nvinfo : EIATTR_SW_WAR
	.align		4
.L_19:
        /*0074*/ 	.byte	0x04, 0x36
        /*0076*/ 	.short	(.L_21 - .L_20)
.L_20:
        /*0078*/ 	.word	0x00000008
.L_21:


//--------------------- .nv.callgraph             --------------------------
	.section	.nv.callgraph,"",@"SHT_CUDA_CALLGRAPH"
	.align	4
	.sectionentsize	8
	.align		4
        /*0000*/ 	.word	0x00000000
	.align		4
        /*0004*/ 	.word	0xffffffff
	.align		4
        /*0008*/ 	.word	0x00000000
	.align		4
        /*000c*/ 	.word	0xfffffffe
	.align		4
        /*0010*/ 	.word	0x00000000
	.align		4
        /*0014*/ 	.word	0xfffffffd
	.align		4
        /*0018*/ 	.word	0x00000000
	.align		4
        /*001c*/ 	.word	0xfffffffc


//--------------------- .text._Z12fma_vector_dPfS_S_i --------------------------
	.section	.text._Z12fma_vector_dPfS_S_i,"ax",@progbits
	.align	128
        .global         _Z12fma_vector_dPfS_S_i
        .type           _Z12fma_vector_dPfS_S_i,@function
        .size           _Z12fma_vector_dPfS_S_i,(.L_x_1 - _Z12fma_vector_dPfS_S_i)
        .other          _Z12fma_vector_dPfS_S_i,@"STO_CUDA_ENTRY STV_DEFAULT"
_Z12fma_vector_dPfS_S_i:
.text._Z12fma_vector_dPfS_S_i:
[----:B------:R-:W-:Y:S01]  /*0000*/  LDC R1, c[0x0][0x37c] ;  /* 0x0000df00ff017b82 */ /* 0x000fe20000000800 */
[----:B------:R-:W0:Y:S01]  /*0010*/  S2R R9, SR_TID.X ;  /* 0x0000000000097919 */ /* 0x000e220000002100 */
[----:B------:R-:W0:Y:S01]  /*0020*/  LDCU UR4, c[0x0][0x360] ;  /* 0x00006c00ff0477ac */ /* 0x000e220008000800 */
[----:B------:R-:W0:Y:S01]  /*0030*/  S2R R0, SR_CTAID.X ;  /* 0x0000000000007919 */ /* 0x000e220000002500 */
[----:B------:R-:W1:Y:S01]  /*0040*/  LDCU UR5, c[0x0][0x398] ;  /* 0x00007300ff0577ac */ /* 0x000e620008000800 */
[----:B0-----:R-:W-:-:S05]  /*0050*/  IMAD R9, R0, UR4, R9 ;  /* 0x0000000400097c24 */ /* 0x001fca000f8e0209 */
[----:B-1----:R-:W-:-:S13]  /*0060*/  ISETP.GE.AND P0, PT, R9, UR5, PT ;  /* 0x0000000509007c0c */ /* 0x002fda000bf06270 */
[----:B------:R-:W-:Y:S05]  /*0070*/  @P0 EXIT ;  /* 0x000000000000094d */ /* 0x000fea0003800000 */
[----:B------:R-:W0:Y:S01]  /*0080*/  LDC.64 R2, c[0x0][0x388] ;  /* 0x0000e200ff027b82 */ /* 0x000e220000000a00 */
[----:B------:R-:W1:Y:S07]  /*0090*/  LDCU.64 UR4, c[0x0][0x358] ;  /* 0x00006b00ff0477ac */ /* 0x000e6e0008000a00 */
[----:B------:R-:W2:Y:S08]  /*00a0*/  LDC.64 R4, c[0x0][0x390] ;  /* 0x0000e400ff047b82 */ /* 0x000eb00000000a00 */
[----:B------:R-:W3:Y:S01]  /*00b0*/  LDC.64 R6, c[0x0][0x380] ;  /* 0x0000e000ff067b82 */ /* 0x000ee20000000a00 */
[----:B0-----:R-:W-:-:S06]  /*00c0*/  IMAD.WIDE R2, R9, 0x4, R2 ;  /* 0x0000000409027825 */ /* 0x001fcc00078e0202 */
[----:B-1----:R-:W4:Y:S01]  /*00d0*/  LDG.E R2, desc[UR4][R2.64] ;  /* 0x0000000402027981 */ /* 0x002f22000c1e1900 */
[----:B--2---:R-:W-:-:S06]  /*00e0*/  IMAD.WIDE R4, R9, 0x4, R4 ;  /* 0x0000000409047825 */ /* 0x004fcc00078e0204 */
[----:B------:R-:W4:Y:S01]  /*00f0*/  LDG.E R5, desc[UR4][R4.64] ;  /* 0x0000000404057981 */ /* 0x000f22000c1e1900 */
[----:B---3--:R-:W-:-:S05]  /*0100*/  IMAD.WIDE R6, R9, 0x4, R6 ;  /* 0x0000000409067825 */ /* 0x008fca00078e0206 */
[----:B------:R-:W4:Y:S02]  /*0110*/  LDG.E R9, desc[UR4][R6.64] ;  /* 0x0000000406097981 */ /* 0x000f24000c1e1900 */
[----:B----4-:R-:W-:-:S05]  /*0120*/  FFMA R9, R2, R5, R9 ;  /* 0x0000000502097223 */ /* 0x010fca0000000009 */
[----:B------:R-:W-:Y:S01]  /*0130*/  STG.E desc[UR4][R6.64], R9 ;  /* 0x0000000906007986 */ /* 0x000fe2000c101904 */
[----:B------:R-:W-:Y:S05]  /*0140*/  EXIT ;  /* 0x000000000000794d */ /* 0x000fea0003800000 */
.L_x_0:
[----:B------:R-:W-:-:S00]  /*0150*/  BRA `(.L_x_0) ;  /* 0xfffffffc00fc7947 */ /* 0x000fc0000383ffff */
[----:B------:R-:W-:-:S00]  /*0160*/  NOP ;  /* 0x0000000000007918 */ /* 0x000fc00000000000 */
        /* <DEDUP_REMOVED lines=9> */
.L_x_1:


//--------------------- .nv.shared.reserved.0     --------------------------
	.section	.nv.shared.reserved.0,"aw",@nobits
	.weak		__nv_reservedSMEM_offset_0_alias
	.size		__nv_reservedSMEM_offset_0_alias, 0, 64
	.other		__nv_reservedSMEM_offset_0_alias,@"STO_CUDA_RESERVED_SHARED STV_DEFAULT"
__nv_reservedSMEM_offset_0_alias:
	.zero		0
	.zero		64


//--------------------- .nv.constant0._Z12fma_vector_dPfS_S_i --------------------------
	.section	.nv.constant0._Z12fma_vector_dPfS_S_i,"a",@progbits
	.sectionflags	@""
	.align	4
.nv.constant0._Z12fma_vector_dPfS_S_i:
	.zero		924


//--------------------- SYMBOLS --------------------------

	.type		.nv.reservedSmem.offset0,@object
	.size		.nv.reservedSmem.offset0,0x4
